//
// Generated by NVIDIA NVVM Compiler
//
// Compiler Build ID: CL-36424714
// Cuda compilation tools, release 13.0, V13.0.88
// Based on NVVM 20.0.0
//

.version 9.0
.target sm_100
.address_size 64

	// .globl	_Z22incrementArrayOnDevicePfl

.visible .entry _Z22incrementArrayOnDevicePfl(
	.param .u64 .ptr .align 1 _Z22incrementArrayOnDevicePfl_param_0,
	.param .u64 _Z22incrementArrayOnDevicePfl_param_1
)
{
	.reg .pred 	%p<2>;
	.reg .b32 	%r<5>;
	.reg .b32 	%f<3>;
	.reg .b64 	%rd<7>;

	ld.param.u64 	%rd2, [_Z22incrementArrayOnDevicePfl_param_0];
	ld.param.u64 	%rd3, [_Z22incrementArrayOnDevicePfl_param_1];
	mov.u32 	%r1, %ctaid.x;
	mov.u32 	%r2, %ntid.x;
	mov.u32 	%r3, %tid.x;
	mad.lo.s32 	%r4, %r1, %r2, %r3;
	cvt.s64.s32 	%rd1, %r4;
	setp.le.s64 	%p1, %rd3, %rd1;
	@%p1 bra 	$L__BB0_2;
	cvta.to.global.u64 	%rd4, %rd2;
	shl.b64 	%rd5, %rd1, 2;
	add.s64 	%rd6, %rd4, %rd5;
	ld.global.f32 	%f1, [%rd6];
	add.f32 	%f2, %f1, 0f3F800000;
	st.global.f32 	[%rd6], %f2;
$L__BB0_2:
	ret;

}


// ===== COMPILED SASS (sm_100) =====

	.target	sm_100

	.elftype	@"ET_EXEC"


//--------------------- .note.nv.tkinfo           --------------------------
	.section	.note.nv.tkinfo,"",@"SHT_NOTE"
	.sectionflags	@"SHF_NOTE_NV_TKINFO"
	.tkinfo
        /*0018*/ 	.word	0x00000002
        /*0030*/ 	.string	""
        /*0030*/ 	.string	"ptxas"
        /*0030*/ 	.string	"Cuda compilation tools, release 13.0, V13.0.88"
        /*0030*/ 	.string	"Build cuda_13.0.r13.0/compiler.36424714_0"
        /*0030*/ 	.string	"-arch sm_100 -m 64 "



//--------------------- .note.nv.cuinfo           --------------------------
	.section	.note.nv.cuinfo,"",@"SHT_NOTE"
	.sectionflags	@"SHF_NOTE_NV_CUINFO"
        /*0018*/ 	.short	0x0002
        /*001a*/ 	.short	0x0064
        /*001c*/ 	.short	0x0082
	.zero		2


//--------------------- .nv.info                  --------------------------
	.section	.nv.info,"",@"SHT_CUDA_INFO"
	.align	4


	//----- nvinfo : EIATTR_REGCOUNT
	.align		4
        /*0000*/ 	.byte	0x04, 0x2f
        /*0002*/ 	.short	(.L_1 - .L_0)
	.align		4
.L_0:
        /*0004*/ 	.word	index@(_Z22incrementArrayOnDevicePfl)
        /*0008*/ 	.word	0x00000008


	//----- nvinfo : EIATTR_FRAME_SIZE
	.align		4
.L_1:
        /*000c*/ 	.byte	0x04, 0x11
        /*000e*/ 	.short	(.L_3 - .L_2)
	.align		4
.L_2:
        /*0010*/ 	.word	index@(_Z22incrementArrayOnDevicePfl)
        /*0014*/ 	.word	0x00000000


	//----- nvinfo : EIATTR_MIN_STACK_SIZE
	.align		4
.L_3:
        /*0018*/ 	.byte	0x04, 0x12
        /*001a*/ 	.short	(.L_5 - .L_4)
	.align		4
.L_4:
        /*001c*/ 	.word	index@(_Z22incrementArrayOnDevicePfl)
        /*0020*/ 	.word	0x00000000
.L_5:


//--------------------- .nv.compat                --------------------------
	.section	.nv.compat,"",@"SHT_CUDA_COMPAT_INFO"
	.align	4
        /*0000*/ 	.byte	0x02, 0x09, 0x00, 0x00, 0x02, 0x02, 0x01, 0x00, 0x02, 0x05, 0x05, 0x00, 0x03, 0x07, 0x01, 0x01
        /*0010*/ 	.byte	0x02, 0x03, 0x00, 0x00, 0x02, 0x06, 0x01, 0x00, 0x04, 0x0b, 0x08, 0x00, 0x09, 0x00, 0x00, 0x00
        /*0020*/ 	.byte	0x00, 0x00, 0x00, 0x00


//--------------------- .nv.info._Z22incrementArrayOnDevicePfl --------------------------
	.section	.nv.info._Z22incrementArrayOnDevicePfl,"",@"SHT_CUDA_INFO"
	.sectionflags	@""
	.align	4


	//----- nvinfo : EIATTR_CUDA_API_VERSION
	.align		4
        /*0000*/ 	.byte	0x04, 0x37
        /*0002*/ 	.short	(.L_7 - .L_6)
.L_6:
        /*0004*/ 	.word	0x00000082


	//----- nvinfo : EIATTR_KPARAM_INFO
	.align		4
.L_7:
        /*0008*/ 	.byte	0x04, 0x17
        /*000a*/ 	.short	(.L_9 - .L_8)
.L_8:
        /*000c*/ 	.word	0x00000000
        /*0010*/ 	.short	0x0001
        /*0012*/ 	.short	0x0008
        /*0014*/ 	.byte	0x00, 0xf0, 0x21, 0x00


	//----- nvinfo : EIATTR_KPARAM_INFO
	.align		4
.L_9:
        /*0018*/ 	.byte	0x04, 0x17
        /*001a*/ 	.short	(.L_11 - .L_10)
.L_10:
        /*001c*/ 	.word	0x00000000
        /*0020*/ 	.short	0x0000
        /*0022*/ 	.short	0x0000
        /*0024*/ 	.byte	0x00, 0xf5, 0x21, 0x00


	//----- nvinfo : EIATTR_SPARSE_MMA_MASK
	.align		4
.L_11:
        /*0028*/ 	.byte	0x03, 0x50
        /*002a*/ 	.short	0x0000


	//----- nvinfo : EIATTR_MAXREG_COUNT
	.align		4
        /*002c*/ 	.byte	0x03, 0x1b
        /*002e*/ 	.short	0x00ff


	//----- nvinfo : EIATTR_MERCURY_ISA_VERSION
	.align		4
        /*0030*/ 	.byte	0x03, 0x5f
        /*0032*/ 	.short	0x0101


	//----- nvinfo : EIATTR_VRC_CTA_INIT_COUNT
	.align		4
        /*0034*/ 	.byte	0x02, 0x4a
	.zero		1
	.zero		1


	//----- nvinfo : EIATTR_EXIT_INSTR_OFFSETS
	.align		4
        /*0038*/ 	.byte	0x04, 0x1c
        /*003a*/ 	.short	(.L_13 - .L_12)


	//   ....[0]....
.L_12:
        /*003c*/ 	.word	0x00000090


	//   ....[1]....
        /*0040*/ 	.word	0x00000110


	//----- nvinfo : EIATTR_CBANK_PARAM_SIZE
	.align		4
.L_13:
        /*0044*/ 	.byte	0x03, 0x19
        /*0046*/ 	.short	0x0010


	//----- nvinfo : EIATTR_PARAM_CBANK
	.align		4
        /*0048*/ 	.byte	0x04, 0x0a
        /*004a*/ 	.short	(.L_15 - .L_14)
	.align		4
.L_14:
        /*004c*/ 	.word	index@(.nv.constant0._Z22incrementArrayOnDevicePfl)
        /*0050*/ 	.short	0x0380
        /*0052*/ 	.short	0x0010


	//----- nvinfo : EIATTR_SW_WAR
	.align		4
.L_15:
        /*0054*/ 	.byte	0x04, 0x36
        /*0056*/ 	.short	(.L_17 - .L_16)
.L_16:
        /*0058*/ 	.word	0x00000008
.L_17:


//--------------------- .nv.callgraph             --------------------------
	.section	.nv.callgraph,"",@"SHT_CUDA_CALLGRAPH"
	.align	4
	.sectionentsize	8
	.align		4
        /*0000*/ 	.word	0x00000000
	.align		4
        /*0004*/ 	.word	0xffffffff
	.align		4
        /*0008*/ 	.word	0x00000000
	.align		4
        /*000c*/ 	.word	0xfffffffe
	.align		4
        /*0010*/ 	.word	0x00000000
	.align		4
        /*0014*/ 	.word	0xfffffffd
	.align		4
        /*0018*/ 	.word	0x00000000
	.align		4
        /*001c*/ 	.word	0xfffffffc


//--------------------- .text._Z22incrementArrayOnDevicePfl --------------------------
	.section	.text._Z22incrementArrayOnDevicePfl,"ax",@progbits
	.align	128
        .global         _Z22incrementArrayOnDevicePfl
        .type           _Z22incrementArrayOnDevicePfl,@function
        .size           _Z22incrementArrayOnDevicePfl,(.L_x_1 - _Z22incrementArrayOnDevicePfl)
        .other          _Z22incrementArrayOnDevicePfl,@"STO_CUDA_ENTRY STV_DEFAULT"
_Z22incrementArrayOnDevicePfl:
.text._Z22incrementArrayOnDevicePfl:
[----:B------:R-:W-:Y:S01]  /*0000*/  LDC R1, c[0x0][0x37c] ;  /* 0x0000df00ff017b82 */ /* 0x000fe20000000800 */
[----:B------:R-:W0:Y:S07]  /*0010*/  S2R R3, SR_TID.X ;  /* 0x0000000000037919 */ /* 0x000e2e0000002100 */
[----:B------:R-:W0:Y:S01]  /*0020*/  S2UR UR4, SR_CTAID.X ;  /* 0x00000000000479c3 */ /* 0x000e220000002500 */
[----:B------:R-:W1:Y:S07]  /*0030*/  LDCU.64 UR6, c[0x0][0x388] ;  /* 0x00007100ff0677ac */ /* 0x000e6e0008000a00 */
[----:B------:R-:W0:Y:S02]  /*0040*/  LDC R0, c[0x0][0x360] ;  /* 0x0000d800ff007b82 */ /* 0x000e240000000800 */
[----:B0-----:R-:W-:-:S05]  /*0050*/  IMAD R0, R0, UR4, R3 ;  /* 0x0000000400007c24 */ /* 0x001fca000f8e0203 */
[----:B-1----:R-:W-:Y:S02]  /*0060*/  ISETP.GE.U32.AND P0, PT, R0, UR6, PT ;  /* 0x0000000600007c0c */ /* 0x002fe4000bf06070 */
[----:B------:R-:W-:-:S04]  /*0070*/  SHF.R.S32.HI R3, RZ, 0x1f, R0 ;  /* 0x0000001fff037819 */ /* 0x000fc80000011400 */
[----:B------:R-:W-:-:S13]  /*0080*/  ISETP.GE.AND.EX P0, PT, R3, UR7, PT, P0 ;  /* 0x0000000703007c0c */ /* 0x000fda000bf06300 */
[----:B------:R-:W-:Y:S05]  /*0090*/  @P0 EXIT ;  /* 0x000000000000094d */ /* 0x000fea0003800000 */
[----:B------:R-:W0:Y:S01]  /*00a0*/  LDCU.64 UR6, c[0x0][0x380] ;  /* 0x00007000ff0677ac */ /* 0x000e220008000a00 */
[----:B------:R-:W1:Y:S01]  /*00b0*/  LDCU.64 UR4, c[0x0][0x358] ;  /* 0x00006b00ff0477ac */ /* 0x000e620008000a00 */
[----:B0-----:R-:W-:-:S04]  /*00c0*/  LEA R2, P0, R0, UR6, 0x2 ;  /* 0x0000000600027c11 */ /* 0x001fc8000f8010ff */
[----:B------:R-:W-:-:S05]  /*00d0*/  LEA.HI.X R3, R0, UR7, R3, 0x2, P0 ;  /* 0x0000000700037c11 */ /* 0x000fca00080f1403 */
[----:B-1----:R-:W2:Y:S02]  /*00e0*/  LDG.E R0, desc[UR4][R2.64] ;  /* 0x0000000402007981 */ /* 0x002ea4000c1e1900 */
[----:B--2---:R-:W-:-:S05]  /*00f0*/  FADD R5, R0, 1 ;  /* 0x3f80000000057421 */ /* 0x004fca0000000000 */
[----:B------:R-:W-:Y:S01]  /*0100*/  STG.E desc[UR4][R2.64], R5 ;  /* 0x0000000502007986 */ /* 0x000fe2000c101904 */
[----:B------:R-:W-:Y:S05]  /*0110*/  EXIT ;  /* 0x000000000000794d */ /* 0x000fea0003800000 */
.L_x_0:
[----:B------:R-:W-:-:S00]  /*0120*/  BRA `(.L_x_0) ;  /* 0xfffffffc00fc7947 */ /* 0x000fc0000383ffff */
[----:B------:R-:W-:-:S00]  /*0130*/  NOP ;  /* 0x0000000000007918 */ /* 0x000fc00000000000 */
        /* <DEDUP_REMOVED lines=12> */
.L_x_1:


//--------------------- .nv.shared.reserved.0     --------------------------
	.section	.nv.shared.reserved.0,"aw",@nobits
	.weak		__nv_reservedSMEM_offset_0_alias
	.size		__nv_reservedSMEM_offset_0_alias, 0, 64
	.other		__nv_reservedSMEM_offset_0_alias,@"STO_CUDA_RESERVED_SHARED STV_DEFAULT"
__nv_reservedSMEM_offset_0_alias:
	.zero		0
	.zero		64


//--------------------- .nv.constant0._Z22incrementArrayOnDevicePfl --------------------------
	.section	.nv.constant0._Z22incrementArrayOnDevicePfl,"a",@progbits
	.sectionflags	@""
	.align	4
.nv.constant0._Z22incrementArrayOnDevicePfl:
	.zero		912


//--------------------- SYMBOLS --------------------------

	.type		.nv.reservedSmem.offset0,@object
	.size		.nv.reservedSmem.offset0,0x4
